//
// Generated by NVIDIA NVVM Compiler
//
// Compiler Build ID: CL-36424714
// Cuda compilation tools, release 13.0, V13.0.88
// Based on NVVM 20.0.0
//

.version 9.0
.target sm_100
.address_size 64

	// .globl	_Z23encoder_forward_kernel1PfPiS_S_iii

.visible .entry _Z23encoder_forward_kernel1PfPiS_S_iii(
	.param .u64 .ptr .align 1 _Z23encoder_forward_kernel1PfPiS_S_iii_param_0,
	.param .u64 .ptr .align 1 _Z23encoder_forward_kernel1PfPiS_S_iii_param_1,
	.param .u64 .ptr .align 1 _Z23encoder_forward_kernel1PfPiS_S_iii_param_2,
	.param .u64 .ptr .align 1 _Z23encoder_forward_kernel1PfPiS_S_iii_param_3,
	.param .u32 _Z23encoder_forward_kernel1PfPiS_S_iii_param_4,
	.param .u32 _Z23encoder_forward_kernel1PfPiS_S_iii_param_5,
	.param .u32 _Z23encoder_forward_kernel1PfPiS_S_iii_param_6
)
{
	.reg .pred 	%p<11>;
	.reg .b32 	%r<32>;
	.reg .b32 	%f<46>;
	.reg .b64 	%rd<63>;

	ld.param.u64 	%rd17, [_Z23encoder_forward_kernel1PfPiS_S_iii_param_0];
	ld.param.u64 	%rd16, [_Z23encoder_forward_kernel1PfPiS_S_iii_param_1];
	ld.param.u64 	%rd18, [_Z23encoder_forward_kernel1PfPiS_S_iii_param_2];
	ld.param.u64 	%rd19, [_Z23encoder_forward_kernel1PfPiS_S_iii_param_3];
	ld.param.u32 	%r15, [_Z23encoder_forward_kernel1PfPiS_S_iii_param_4];
	ld.param.u32 	%r13, [_Z23encoder_forward_kernel1PfPiS_S_iii_param_5];
	ld.param.u32 	%r14, [_Z23encoder_forward_kernel1PfPiS_S_iii_param_6];
	cvta.to.global.u64 	%rd1, %rd17;
	cvta.to.global.u64 	%rd2, %rd19;
	cvta.to.global.u64 	%rd3, %rd18;
	mov.u32 	%r16, %ctaid.x;
	mov.u32 	%r17, %ntid.x;
	mov.u32 	%r18, %tid.x;
	mad.lo.s32 	%r1, %r16, %r17, %r18;
	mul.lo.s32 	%r19, %r13, %r15;
	setp.ge.s32 	%p1, %r1, %r19;
	@%p1 bra 	$L__BB0_13;
	cvta.to.global.u64 	%rd20, %rd16;
	rem.s32 	%r20, %r1, %r13;
	sub.s32 	%r21, %r1, %r20;
	mul.lo.s32 	%r22, %r21, %r14;
	cvt.s64.s32 	%rd4, %r22;
	mul.lo.s32 	%r23, %r20, %r14;
	cvt.s64.s32 	%rd5, %r23;
	mul.wide.s32 	%rd21, %r1, 4;
	add.s64 	%rd22, %rd20, %rd21;
	ld.global.u32 	%r24, [%rd22];
	mul.lo.s32 	%r25, %r24, %r14;
	cvt.s64.s32 	%rd6, %r25;
	setp.lt.s32 	%p2, %r14, 1;
	@%p2 bra 	$L__BB0_13;
	and.b32  	%r2, %r14, 7;
	setp.lt.u32 	%p3, %r14, 8;
	mov.b32 	%r30, 0;
	@%p3 bra 	$L__BB0_5;
	and.b32  	%r30, %r14, 2147483640;
	neg.s32 	%r28, %r30;
	shl.b64 	%rd23, %rd6, 2;
	add.s64 	%rd24, %rd23, %rd3;
	add.s64 	%rd62, %rd24, 16;
	shl.b64 	%rd25, %rd5, 2;
	add.s64 	%rd26, %rd25, %rd2;
	add.s64 	%rd61, %rd26, 16;
	add.s64 	%rd27, %rd5, %rd4;
	shl.b64 	%rd28, %rd27, 2;
	add.s64 	%rd29, %rd28, %rd1;
	add.s64 	%rd60, %rd29, 16;
$L__BB0_4:
	.pragma "nounroll";
	ld.global.f32 	%f1, [%rd62+-16];
	ld.global.f32 	%f2, [%rd61+-16];
	add.f32 	%f3, %f1, %f2;
	st.global.f32 	[%rd60+-16], %f3;
	ld.global.f32 	%f4, [%rd62+-12];
	ld.global.f32 	%f5, [%rd61+-12];
	add.f32 	%f6, %f4, %f5;
	st.global.f32 	[%rd60+-12], %f6;
	ld.global.f32 	%f7, [%rd62+-8];
	ld.global.f32 	%f8, [%rd61+-8];
	add.f32 	%f9, %f7, %f8;
	st.global.f32 	[%rd60+-8], %f9;
	ld.global.f32 	%f10, [%rd62+-4];
	ld.global.f32 	%f11, [%rd61+-4];
	add.f32 	%f12, %f10, %f11;
	st.global.f32 	[%rd60+-4], %f12;
	ld.global.f32 	%f13, [%rd62];
	ld.global.f32 	%f14, [%rd61];
	add.f32 	%f15, %f13, %f14;
	st.global.f32 	[%rd60], %f15;
	ld.global.f32 	%f16, [%rd62+4];
	ld.global.f32 	%f17, [%rd61+4];
	add.f32 	%f18, %f16, %f17;
	st.global.f32 	[%rd60+4], %f18;
	ld.global.f32 	%f19, [%rd62+8];
	ld.global.f32 	%f20, [%rd61+8];
	add.f32 	%f21, %f19, %f20;
	st.global.f32 	[%rd60+8], %f21;
	ld.global.f32 	%f22, [%rd62+12];
	ld.global.f32 	%f23, [%rd61+12];
	add.f32 	%f24, %f22, %f23;
	st.global.f32 	[%rd60+12], %f24;
	add.s32 	%r28, %r28, 8;
	add.s64 	%rd62, %rd62, 32;
	add.s64 	%rd61, %rd61, 32;
	add.s64 	%rd60, %rd60, 32;
	setp.ne.s32 	%p4, %r28, 0;
	@%p4 bra 	$L__BB0_4;
$L__BB0_5:
	setp.eq.s32 	%p5, %r2, 0;
	@%p5 bra 	$L__BB0_13;
	and.b32  	%r8, %r14, 3;
	setp.lt.u32 	%p6, %r2, 4;
	@%p6 bra 	$L__BB0_8;
	cvt.u64.u32 	%rd30, %r30;
	add.s64 	%rd31, %rd30, %rd6;
	shl.b64 	%rd32, %rd31, 2;
	add.s64 	%rd33, %rd3, %rd32;
	ld.global.f32 	%f25, [%rd33];
	add.s64 	%rd34, %rd30, %rd5;
	shl.b64 	%rd35, %rd34, 2;
	add.s64 	%rd36, %rd2, %rd35;
	ld.global.f32 	%f26, [%rd36];
	add.f32 	%f27, %f25, %f26;
	add.s64 	%rd37, %rd34, %rd4;
	shl.b64 	%rd38, %rd37, 2;
	add.s64 	%rd39, %rd1, %rd38;
	st.global.f32 	[%rd39], %f27;
	ld.global.f32 	%f28, [%rd33+4];
	ld.global.f32 	%f29, [%rd36+4];
	add.f32 	%f30, %f28, %f29;
	st.global.f32 	[%rd39+4], %f30;
	ld.global.f32 	%f31, [%rd33+8];
	ld.global.f32 	%f32, [%rd36+8];
	add.f32 	%f33, %f31, %f32;
	st.global.f32 	[%rd39+8], %f33;
	ld.global.f32 	%f34, [%rd33+12];
	ld.global.f32 	%f35, [%rd36+12];
	add.f32 	%f36, %f34, %f35;
	st.global.f32 	[%rd39+12], %f36;
	add.s32 	%r30, %r30, 4;
$L__BB0_8:
	setp.eq.s32 	%p7, %r8, 0;
	@%p7 bra 	$L__BB0_13;
	setp.eq.s32 	%p8, %r8, 1;
	@%p8 bra 	$L__BB0_11;
	cvt.u64.u32 	%rd40, %r30;
	add.s64 	%rd41, %rd40, %rd6;
	shl.b64 	%rd42, %rd41, 2;
	add.s64 	%rd43, %rd3, %rd42;
	ld.global.f32 	%f37, [%rd43];
	add.s64 	%rd44, %rd40, %rd5;
	shl.b64 	%rd45, %rd44, 2;
	add.s64 	%rd46, %rd2, %rd45;
	ld.global.f32 	%f38, [%rd46];
	add.f32 	%f39, %f37, %f38;
	add.s64 	%rd47, %rd44, %rd4;
	shl.b64 	%rd48, %rd47, 2;
	add.s64 	%rd49, %rd1, %rd48;
	st.global.f32 	[%rd49], %f39;
	ld.global.f32 	%f40, [%rd43+4];
	ld.global.f32 	%f41, [%rd46+4];
	add.f32 	%f42, %f40, %f41;
	st.global.f32 	[%rd49+4], %f42;
	add.s32 	%r30, %r30, 2;
$L__BB0_11:
	and.b32  	%r27, %r14, 1;
	setp.eq.b32 	%p9, %r27, 1;
	not.pred 	%p10, %p9;
	@%p10 bra 	$L__BB0_13;
	cvt.u64.u32 	%rd50, %r30;
	add.s64 	%rd51, %rd50, %rd6;
	shl.b64 	%rd52, %rd51, 2;
	add.s64 	%rd53, %rd3, %rd52;
	ld.global.f32 	%f43, [%rd53];
	add.s64 	%rd54, %rd50, %rd5;
	shl.b64 	%rd55, %rd54, 2;
	add.s64 	%rd56, %rd2, %rd55;
	ld.global.f32 	%f44, [%rd56];
	add.f32 	%f45, %f43, %f44;
	add.s64 	%rd57, %rd54, %rd4;
	shl.b64 	%rd58, %rd57, 2;
	add.s64 	%rd59, %rd1, %rd58;
	st.global.f32 	[%rd59], %f45;
$L__BB0_13:
	ret;

}
	// .globl	_Z23encoder_forward_kernel2PfPiS_S_iii
.visible .entry _Z23encoder_forward_kernel2PfPiS_S_iii(
	.param .u64 .ptr .align 1 _Z23encoder_forward_kernel2PfPiS_S_iii_param_0,
	.param .u64 .ptr .align 1 _Z23encoder_forward_kernel2PfPiS_S_iii_param_1,
	.param .u64 .ptr .align 1 _Z23encoder_forward_kernel2PfPiS_S_iii_param_2,
	.param .u64 .ptr .align 1 _Z23encoder_forward_kernel2PfPiS_S_iii_param_3,
	.param .u32 _Z23encoder_forward_kernel2PfPiS_S_iii_param_4,
	.param .u32 _Z23encoder_forward_kernel2PfPiS_S_iii_param_5,
	.param .u32 _Z23encoder_forward_kernel2PfPiS_S_iii_param_6
)
{
	.reg .pred 	%p<2>;
	.reg .b32 	%r<19>;
	.reg .b32 	%f<4>;
	.reg .b64 	%rd<24>;

	ld.param.u64 	%rd1, [_Z23encoder_forward_kernel2PfPiS_S_iii_param_0];
	ld.param.u64 	%rd2, [_Z23encoder_forward_kernel2PfPiS_S_iii_param_1];
	ld.param.u64 	%rd3, [_Z23encoder_forward_kernel2PfPiS_S_iii_param_2];
	ld.param.u64 	%rd4, [_Z23encoder_forward_kernel2PfPiS_S_iii_param_3];
	ld.param.u32 	%r4, [_Z23encoder_forward_kernel2PfPiS_S_iii_param_4];
	ld.param.u32 	%r2, [_Z23encoder_forward_kernel2PfPiS_S_iii_param_5];
	ld.param.u32 	%r3, [_Z23encoder_forward_kernel2PfPiS_S_iii_param_6];
	mov.u32 	%r5, %ctaid.x;
	mov.u32 	%r6, %ntid.x;
	mov.u32 	%r7, %tid.x;
	mad.lo.s32 	%r1, %r5, %r6, %r7;
	mul.lo.s32 	%r8, %r2, %r4;
	mul.lo.s32 	%r9, %r8, %r3;
	setp.ge.s32 	%p1, %r1, %r9;
	@%p1 bra 	$L__BB1_2;
	cvta.to.global.u64 	%rd5, %rd2;
	cvta.to.global.u64 	%rd6, %rd3;
	cvta.to.global.u64 	%rd7, %rd4;
	cvta.to.global.u64 	%rd8, %rd1;
	div.s32 	%r10, %r1, %r3;
	rem.s32 	%r11, %r10, %r2;
	mul.lo.s32 	%r12, %r10, %r3;
	sub.s32 	%r13, %r1, %r12;
	sub.s32 	%r14, %r10, %r11;
	mul.wide.s32 	%rd9, %r10, 4;
	add.s64 	%rd10, %rd5, %rd9;
	ld.global.u32 	%r15, [%rd10];
	mul.lo.s32 	%r16, %r14, %r3;
	cvt.s64.s32 	%rd11, %r16;
	mul.lo.s32 	%r17, %r11, %r3;
	cvt.s64.s32 	%rd12, %r17;
	cvt.s64.s32 	%rd13, %r13;
	add.s64 	%rd14, %rd13, %rd12;
	add.s64 	%rd15, %rd14, %rd11;
	shl.b64 	%rd16, %rd15, 2;
	add.s64 	%rd17, %rd8, %rd16;
	mul.lo.s32 	%r18, %r15, %r3;
	cvt.s64.s32 	%rd18, %r18;
	add.s64 	%rd19, %rd18, %rd13;
	shl.b64 	%rd20, %rd19, 2;
	add.s64 	%rd21, %rd6, %rd20;
	shl.b64 	%rd22, %rd14, 2;
	add.s64 	%rd23, %rd7, %rd22;
	ld.global.f32 	%f1, [%rd21];
	ld.global.f32 	%f2, [%rd23];
	add.f32 	%f3, %f1, %f2;
	st.global.f32 	[%rd17], %f3;
$L__BB1_2:
	ret;

}


// ===== COMPILED SASS (sm_100) =====

	.target	sm_100

	.elftype	@"ET_EXEC"


//--------------------- .note.nv.tkinfo           --------------------------
	.section	.note.nv.tkinfo,"",@"SHT_NOTE"
	.sectionflags	@"SHF_NOTE_NV_TKINFO"
	.tkinfo
        /*0018*/ 	.word	0x00000002
        /*0030*/ 	.string	""
        /*0030*/ 	.string	"ptxas"
        /*0030*/ 	.string	"Cuda compilation tools, release 13.0, V13.0.88"
        /*0030*/ 	.string	"Build cuda_13.0.r13.0/compiler.36424714_0"
        /*0030*/ 	.string	"-arch sm_100 -m 64 "



//--------------------- .note.nv.cuinfo           --------------------------
	.section	.note.nv.cuinfo,"",@"SHT_NOTE"
	.sectionflags	@"SHF_NOTE_NV_CUINFO"
        /*0018*/ 	.short	0x0002
        /*001a*/ 	.short	0x0064
        /*001c*/ 	.short	0x0082
	.zero		2


//--------------------- .nv.info                  --------------------------
	.section	.nv.info,"",@"SHT_CUDA_INFO"
	.align	4


	//----- nvinfo : EIATTR_REGCOUNT
	.align		4
        /*0000*/ 	.byte	0x04, 0x2f
        /*0002*/ 	.short	(.L_1 - .L_0)
	.align		4
.L_0:
        /*0004*/ 	.word	index@(_Z23encoder_forward_kernel1PfPiS_S_iii)
        /*0008*/ 	.word	0x0000001a


	//----- nvinfo : EIATTR_FRAME_SIZE
	.align		4
.L_1:
        /*000c*/ 	.byte	0x04, 0x11
        /*000e*/ 	.short	(.L_3 - .L_2)
	.align		4
.L_2:
        /*0010*/ 	.word	index@(_Z23encoder_forward_kernel1PfPiS_S_iii)
        /*0014*/ 	.word	0x00000000


	//----- nvinfo : EIATTR_REGCOUNT
	.align		4
.L_3:
        /*0018*/ 	.byte	0x04, 0x2f
        /*001a*/ 	.short	(.L_5 - .L_4)
	.align		4
.L_4:
        /*001c*/ 	.word	index@(_Z23encoder_forward_kernel2PfPiS_S_iii)
        /*0020*/ 	.word	0x00000010


	//----- nvinfo : EIATTR_FRAME_SIZE
	.align		4
.L_5:
        /*0024*/ 	.byte	0x04, 0x11
        /*0026*/ 	.short	(.L_7 - .L_6)
	.align		4
.L_6:
        /*0028*/ 	.word	index@(_Z23encoder_forward_kernel2PfPiS_S_iii)
        /*002c*/ 	.word	0x00000000


	//----- nvinfo : EIATTR_MIN_STACK_SIZE
	.align		4
.L_7:
        /*0030*/ 	.byte	0x04, 0x12
        /*0032*/ 	.short	(.L_9 - .L_8)
	.align		4
.L_8:
        /*0034*/ 	.word	index@(_Z23encoder_forward_kernel2PfPiS_S_iii)
        /*0038*/ 	.word	0x00000000


	//----- nvinfo : EIATTR_MIN_STACK_SIZE
	.align		4
.L_9:
        /*003c*/ 	.byte	0x04, 0x12
        /*003e*/ 	.short	(.L_11 - .L_10)
	.align		4
.L_10:
        /*0040*/ 	.word	index@(_Z23encoder_forward_kernel1PfPiS_S_iii)
        /*0044*/ 	.word	0x00000000
.L_11:


//--------------------- .nv.compat                --------------------------
	.section	.nv.compat,"",@"SHT_CUDA_COMPAT_INFO"
	.align	4
        /*0000*/ 	.byte	0x02, 0x09, 0x00, 0x00, 0x02, 0x02, 0x01, 0x00, 0x02, 0x05, 0x05, 0x00, 0x03, 0x07, 0x01, 0x01
        /*0010*/ 	.byte	0x02, 0x03, 0x00, 0x00, 0x02, 0x06, 0x01, 0x00, 0x04, 0x0b, 0x08, 0x00, 0x09, 0x00, 0x00, 0x00
        /*0020*/ 	.byte	0x00, 0x00, 0x00, 0x00


//--------------------- .nv.info._Z23encoder_forward_kernel2PfPiS_S_iii --------------------------
	.section	.nv.info._Z23encoder_forward_kernel2PfPiS_S_iii,"",@"SHT_CUDA_INFO"
	.sectionflags	@""
	.align	4


	//----- nvinfo : EIATTR_CUDA_API_VERSION
	.align		4
        /*0000*/ 	.byte	0x04, 0x37
        /*0002*/ 	.short	(.L_13 - .L_12)
.L_12:
        /*0004*/ 	.word	0x00000082


	//----- nvinfo : EIATTR_KPARAM_INFO
	.align		4
.L_13:
        /*0008*/ 	.byte	0x04, 0x17
        /*000a*/ 	.short	(.L_15 - .L_14)
.L_14:
        /*000c*/ 	.word	0x00000000
        /*0010*/ 	.short	0x0006
        /*0012*/ 	.short	0x0028
        /*0014*/ 	.byte	0x00, 0xf0, 0x11, 0x00


	//----- nvinfo : EIATTR_KPARAM_INFO
	.align		4
.L_15:
        /*0018*/ 	.byte	0x04, 0x17
        /*001a*/ 	.short	(.L_17 - .L_16)
.L_16:
        /*001c*/ 	.word	0x00000000
        /*0020*/ 	.short	0x0005
        /*0022*/ 	.short	0x0024
        /*0024*/ 	.byte	0x00, 0xf0, 0x11, 0x00


	//----- nvinfo : EIATTR_KPARAM_INFO
	.align		4
.L_17:
        /*0028*/ 	.byte	0x04, 0x17
        /*002a*/ 	.short	(.L_19 - .L_18)
.L_18:
        /*002c*/ 	.word	0x00000000
        /*0030*/ 	.short	0x0004
        /*0032*/ 	.short	0x0020
        /*0034*/ 	.byte	0x00, 0xf0, 0x11, 0x00


	//----- nvinfo : EIATTR_KPARAM_INFO
	.align		4
.L_19:
        /*0038*/ 	.byte	0x04, 0x17
        /*003a*/ 	.short	(.L_21 - .L_20)
.L_20:
        /*003c*/ 	.word	0x00000000
        /*0040*/ 	.short	0x0003
        /*0042*/ 	.short	0x0018
        /*0044*/ 	.byte	0x00, 0xf5, 0x21, 0x00


	//----- nvinfo : EIATTR_KPARAM_INFO
	.align		4
.L_21:
        /*0048*/ 	.byte	0x04, 0x17
        /*004a*/ 	.short	(.L_23 - .L_22)
.L_22:
        /*004c*/ 	.word	0x00000000
        /*0050*/ 	.short	0x0002
        /*0052*/ 	.short	0x0010
        /*0054*/ 	.byte	0x00, 0xf5, 0x21, 0x00


	//----- nvinfo : EIATTR_KPARAM_INFO
	.align		4
.L_23:
        /*0058*/ 	.byte	0x04, 0x17
        /*005a*/ 	.short	(.L_25 - .L_24)
.L_24:
        /*005c*/ 	.word	0x00000000
        /*0060*/ 	.short	0x0001
        /*0062*/ 	.short	0x0008
        /*0064*/ 	.byte	0x00, 0xf5, 0x21, 0x00


	//----- nvinfo : EIATTR_KPARAM_INFO
	.align		4
.L_25:
        /*0068*/ 	.byte	0x04, 0x17
        /*006a*/ 	.short	(.L_27 - .L_26)
.L_26:
        /*006c*/ 	.word	0x00000000
        /*0070*/ 	.short	0x0000
        /*0072*/ 	.short	0x0000
        /*0074*/ 	.byte	0x00, 0xf5, 0x21, 0x00


	//----- nvinfo : EIATTR_SPARSE_MMA_MASK
	.align		4
.L_27:
        /*0078*/ 	.byte	0x03, 0x50
        /*007a*/ 	.short	0x0000


	//----- nvinfo : EIATTR_MAXREG_COUNT
	.align		4
        /*007c*/ 	.byte	0x03, 0x1b
        /*007e*/ 	.short	0x00ff


	//----- nvinfo : EIATTR_MERCURY_ISA_VERSION
	.align		4
        /*0080*/ 	.byte	0x03, 0x5f
        /*0082*/ 	.short	0x0101


	//----- nvinfo : EIATTR_VRC_CTA_INIT_COUNT
	.align		4
        /*0084*/ 	.byte	0x02, 0x4a
	.zero		1
	.zero		1


	//----- nvinfo : EIATTR_EXIT_INSTR_OFFSETS
	.align		4
        /*0088*/ 	.byte	0x04, 0x1c
        /*008a*/ 	.short	(.L_29 - .L_28)


	//   ....[0]....
.L_28:
        /*008c*/ 	.word	0x000000a0


	//   ....[1]....
        /*0090*/ 	.word	0x00000550


	//----- nvinfo : EIATTR_CBANK_PARAM_SIZE
	.align		4
.L_29:
        /*0094*/ 	.byte	0x03, 0x19
        /*0096*/ 	.short	0x002c


	//----- nvinfo : EIATTR_PARAM_CBANK
	.align		4
        /*0098*/ 	.byte	0x04, 0x0a
        /*009a*/ 	.short	(.L_31 - .L_30)
	.align		4
.L_30:
        /*009c*/ 	.word	index@(.nv.constant0._Z23encoder_forward_kernel2PfPiS_S_iii)
        /*00a0*/ 	.short	0x0380
        /*00a2*/ 	.short	0x002c


	//----- nvinfo : EIATTR_SW_WAR
	.align		4
.L_31:
        /*00a4*/ 	.byte	0x04, 0x36
        /*00a6*/ 	.short	(.L_33 - .L_32)
.L_32:
        /*00a8*/ 	.word	0x00000008
.L_33:


//--------------------- .nv.info._Z23encoder_forward_kernel1PfPiS_S_iii --------------------------
	.section	.nv.info._Z23encoder_forward_kernel1PfPiS_S_iii,"",@"SHT_CUDA_INFO"
	.sectionflags	@""
	.align	4


	//----- nvinfo : EIATTR_CUDA_API_VERSION
	.align		4
        /*0000*/ 	.byte	0x04, 0x37
        /*0002*/ 	.short	(.L_35 - .L_34)
.L_34:
        /*0004*/ 	.word	0x00000082


	//----- nvinfo : EIATTR_KPARAM_INFO
	.align		4
.L_35:
        /*0008*/ 	.byte	0x04, 0x17
        /*000a*/ 	.short	(.L_37 - .L_36)
.L_36:
        /*000c*/ 	.word	0x00000000
        /*0010*/ 	.short	0x0006
        /*0012*/ 	.short	0x0028
        /*0014*/ 	.byte	0x00, 0xf0, 0x11, 0x00


	//----- nvinfo : EIATTR_KPARAM_INFO
	.align		4
.L_37:
        /*0018*/ 	.byte	0x04, 0x17
        /*001a*/ 	.short	(.L_39 - .L_38)
.L_38:
        /*001c*/ 	.word	0x00000000
        /*0020*/ 	.short	0x0005
        /*0022*/ 	.short	0x0024
        /*0024*/ 	.byte	0x00, 0xf0, 0x11, 0x00


	//----- nvinfo : EIATTR_KPARAM_INFO
	.align		4
.L_39:
        /*0028*/ 	.byte	0x04, 0x17
        /*002a*/ 	.short	(.L_41 - .L_40)
.L_40:
        /*002c*/ 	.word	0x00000000
        /*0030*/ 	.short	0x0004
        /*0032*/ 	.short	0x0020
        /*0034*/ 	.byte	0x00, 0xf0, 0x11, 0x00


	//----- nvinfo : EIATTR_KPARAM_INFO
	.align		4
.L_41:
        /*0038*/ 	.byte	0x04, 0x17
        /*003a*/ 	.short	(.L_43 - .L_42)
.L_42:
        /*003c*/ 	.word	0x00000000
        /*0040*/ 	.short	0x0003
        /*0042*/ 	.short	0x0018
        /*0044*/ 	.byte	0x00, 0xf5, 0x21, 0x00


	//----- nvinfo : EIATTR_KPARAM_INFO
	.align		4
.L_43:
        /*0048*/ 	.byte	0x04, 0x17
        /*004a*/ 	.short	(.L_45 - .L_44)
.L_44:
        /*004c*/ 	.word	0x00000000
        /*0050*/ 	.short	0x0002
        /*0052*/ 	.short	0x0010
        /*0054*/ 	.byte	0x00, 0xf5, 0x21, 0x00


	//----- nvinfo : EIATTR_KPARAM_INFO
	.align		4
.L_45:
        /*0058*/ 	.byte	0x04, 0x17
        /*005a*/ 	.short	(.L_47 - .L_46)
.L_46:
        /*005c*/ 	.word	0x00000000
        /*0060*/ 	.short	0x0001
        /*0062*/ 	.short	0x0008
        /*0064*/ 	.byte	0x00, 0xf5, 0x21, 0x00


	//----- nvinfo : EIATTR_KPARAM_INFO
	.align		4
.L_47:
        /*0068*/ 	.byte	0x04, 0x17
        /*006a*/ 	.short	(.L_49 - .L_48)
.L_48:
        /*006c*/ 	.word	0x00000000
        /*0070*/ 	.short	0x0000
        /*0072*/ 	.short	0x0000
        /*0074*/ 	.byte	0x00, 0xf5, 0x21, 0x00


	//----- nvinfo : EIATTR_SPARSE_MMA_MASK
	.align		4
.L_49:
        /*0078*/ 	.byte	0x03, 0x50
        /*007a*/ 	.short	0x0000


	//----- nvinfo : EIATTR_MAXREG_COUNT
	.align		4
        /*007c*/ 	.byte	0x03, 0x1b
        /*007e*/ 	.short	0x00ff


	//----- nvinfo : EIATTR_MERCURY_ISA_VERSION
	.align		4
        /*0080*/ 	.byte	0x03, 0x5f
        /*0082*/ 	.short	0x0101


	//----- nvinfo : EIATTR_VRC_CTA_INIT_COUNT
	.align		4
        /*0084*/ 	.byte	0x02, 0x4a
	.zero		1
	.zero		1


	//----- nvinfo : EIATTR_EXIT_INSTR_OFFSETS
	.align		4
        /*0088*/ 	.byte	0x04, 0x1c
        /*008a*/ 	.short	(.L_51 - .L_50)


	//   ....[0]....
.L_50:
        /*008c*/ 	.word	0x00000080


	//   ....[1]....
        /*0090*/ 	.word	0x000000c0


	//   ....[2]....
        /*0094*/ 	.word	0x00000700


	//   ....[3]....
        /*0098*/ 	.word	0x00000940


	//   ....[4]....
        /*009c*/ 	.word	0x00000b00


	//   ....[5]....
        /*00a0*/ 	.word	0x00000c30


	//----- nvinfo : EIATTR_CBANK_PARAM_SIZE
	.align		4
.L_51:
        /*00a4*/ 	.byte	0x03, 0x19
        /*00a6*/ 	.short	0x002c


	//----- nvinfo : EIATTR_PARAM_CBANK
	.align		4
        /*00a8*/ 	.byte	0x04, 0x0a
        /*00aa*/ 	.short	(.L_53 - .L_52)
	.align		4
.L_52:
        /*00ac*/ 	.word	index@(.nv.constant0._Z23encoder_forward_kernel1PfPiS_S_iii)
        /*00b0*/ 	.short	0x0380
        /*00b2*/ 	.short	0x002c


	//----- nvinfo : EIATTR_SW_WAR
	.align		4
.L_53:
        /*00b4*/ 	.byte	0x04, 0x36
        /*00b6*/ 	.short	(.L_55 - .L_54)
.L_54:
        /*00b8*/ 	.word	0x00000008
.L_55:


//--------------------- .nv.callgraph             --------------------------
	.section	.nv.callgraph,"",@"SHT_CUDA_CALLGRAPH"
	.align	4
	.sectionentsize	8
	.align		4
        /*0000*/ 	.word	0x00000000
	.align		4
        /*0004*/ 	.word	0xffffffff
	.align		4
        /*0008*/ 	.word	0x00000000
	.align		4
        /*000c*/ 	.word	0xfffffffe
	.align		4
        /*0010*/ 	.word	0x00000000
	.align		4
        /*0014*/ 	.word	0xfffffffd
	.align		4
        /*0018*/ 	.word	0x00000000
	.align		4
        /*001c*/ 	.word	0xfffffffc


//--------------------- .text._Z23encoder_forward_kernel2PfPiS_S_iii --------------------------
	.section	.text._Z23encoder_forward_kernel2PfPiS_S_iii,"ax",@progbits
	.align	128
        .global         _Z23encoder_forward_kernel2PfPiS_S_iii
        .type           _Z23encoder_forward_kernel2PfPiS_S_iii,@function
        .size           _Z23encoder_forward_kernel2PfPiS_S_iii,(.L_x_6 - _Z23encoder_forward_kernel2PfPiS_S_iii)
        .other          _Z23encoder_forward_kernel2PfPiS_S_iii,@"STO_CUDA_ENTRY STV_DEFAULT"
_Z23encoder_forward_kernel2PfPiS_S_iii:
.text._Z23encoder_forward_kernel2PfPiS_S_iii:
[----:B------:R-:W-:Y:S01]  /*0000*/  LDC R1, c[0x0][0x37c] ;  /* 0x0000df00ff017b82 */ /* 0x000fe20000000800 */
[----:B------:R-:W0:Y:S07]  /*0010*/  S2R R4, SR_TID.X ;  /* 0x0000000000047919 */ /* 0x000e2e0000002100 */
[----:B------:R-:W1:Y:S08]  /*0020*/  LDC.64 R2, c[0x0][0x3a0] ;  /* 0x0000e800ff027b82 */ /* 0x000e700000000a00 */
[----:B------:R-:W0:Y:S08]  /*0030*/  S2UR UR4, SR_CTAID.X ;  /* 0x00000000000479c3 */ /* 0x000e300000002500 */
[----:B------:R-:W0:Y:S08]  /*0040*/  LDC R5, c[0x0][0x360] ;  /* 0x0000d800ff057b82 */ /* 0x000e300000000800 */
[----:B------:R-:W2:Y:S01]  /*0050*/  LDC R0, c[0x0][0x3a8] ;  /* 0x0000ea00ff007b82 */ /* 0x000ea20000000800 */
[----:B-1----:R-:W-:-:S02]  /*0060*/  IMAD R7, R3, R2, RZ ;  /* 0x0000000203077224 */ /* 0x002fc400078e02ff */
[----:B0-----:R-:W-:Y:S02]  /*0070*/  IMAD R5, R5, UR4, R4 ;  /* 0x0000000405057c24 */ /* 0x001fe4000f8e0204 */
[----:B--2---:R-:W-:-:S05]  /*0080*/  IMAD R2, R7, R0, RZ ;  /* 0x0000000007027224 */ /* 0x004fca00078e02ff */
[----:B------:R-:W-:-:S13]  /*0090*/  ISETP.GE.AND P0, PT, R5, R2, PT ;  /* 0x000000020500720c */ /* 0x000fda0003f06270 */
[----:B------:R-:W-:Y:S05]  /*00a0*/  @P0 EXIT ;  /* 0x000000000000094d */ /* 0x000fea0003800000 */
[----:B------:R-:W-:Y:S01]  /*00b0*/  IABS R9, R0 ;  /* 0x0000000000097213 */ /* 0x000fe20000000000 */
[----:B------:R-:W0:Y:S03]  /*00c0*/  LDCU.64 UR4, c[0x0][0x358] ;  /* 0x00006b00ff0477ac */ /* 0x000e260008000a00 */
[----:B------:R-:W1:Y:S01]  /*00d0*/  I2F.RP R2, R9 ;  /* 0x0000000900027306 */ /* 0x000e620000209400 */
[----:B------:R-:W2:Y:S01]  /*00e0*/  LDCU.128 UR8, c[0x0][0x390] ;  /* 0x00007200ff0877ac */ /* 0x000ea20008000c00 */
[----:B------:R-:W3:Y:S06]  /*00f0*/  LDCU.64 UR6, c[0x0][0x380] ;  /* 0x00007000ff0677ac */ /* 0x000eec0008000a00 */
[----:B-1----:R-:W1:Y:S02]  /*0100*/  MUFU.RCP R2, R2 ;  /* 0x0000000200027308 */ /* 0x002e640000001000 */
[----:B-1----:R-:W-:-:S06]  /*0110*/  VIADD R6, R2, 0xffffffe ;  /* 0x0ffffffe02067836 */ /* 0x002fcc0000000000 */
[----:B------:R1:W4:Y:S02]  /*0120*/  F2I.FTZ.U32.TRUNC.NTZ R7, R6 ;  /* 0x0000000600077305 */ /* 0x000324000021f000 */
[----:B-1----:R-:W-:Y:S02]  /*0130*/  IMAD.MOV.U32 R6, RZ, RZ, RZ ;  /* 0x000000ffff067224 */ /* 0x002fe400078e00ff */
[----:B----4-:R-:W-:-:S04]  /*0140*/  IMAD.MOV R4, RZ, RZ, -R7 ;  /* 0x000000ffff047224 */ /* 0x010fc800078e0a07 */
[----:B------:R-:W-:Y:S01]  /*0150*/  IMAD R11, R4, R9, RZ ;  /* 0x00000009040b7224 */ /* 0x000fe200078e02ff */
[----:B------:R-:W-:-:S03]  /*0160*/  IABS R4, R5 ;  /* 0x0000000500047213 */ /* 0x000fc60000000000 */
[----:B------:R-:W-:-:S06]  /*0170*/  IMAD.HI.U32 R7, R7, R11, R6 ;  /* 0x0000000b07077227 */ /* 0x000fcc00078e0006 */
[----:B------:R-:W-:-:S04]  /*0180*/  IMAD.HI.U32 R2, R7, R4, RZ ;  /* 0x0000000407027227 */ /* 0x000fc800078e00ff */
[----:B------:R-:W-:-:S04]  /*0190*/  IMAD.MOV R7, RZ, RZ, -R2 ;  /* 0x000000ffff077224 */ /* 0x000fc800078e0a02 */
[C---:B------:R-:W-:Y:S02]  /*01a0*/  IMAD R4, R9.reuse, R7, R4 ;  /* 0x0000000709047224 */ /* 0x040fe400078e0204 */
[----:B------:R-:W1:Y:S03]  /*01b0*/  LDC.64 R6, c[0x0][0x388] ;  /* 0x0000e200ff067b82 */ /* 0x000e660000000a00 */
[----:B------:R-:W-:-:S13]  /*01c0*/  ISETP.GT.U32.AND P2, PT, R9, R4, PT ;  /* 0x000000040900720c */ /* 0x000fda0003f44070 */
[-C--:B------:R-:W-:Y:S01]  /*01d0*/  @!P2 IADD3 R4, PT, PT, R4, -R9.reuse, RZ ;  /* 0x800000090404a210 */ /* 0x080fe20007ffe0ff */
[----:B------:R-:W-:Y:S01]  /*01e0*/  @!P2 VIADD R2, R2, 0x1 ;  /* 0x000000010202a836 */ /* 0x000fe20000000000 */
[----:B------:R-:W-:Y:S02]  /*01f0*/  ISETP.NE.AND P2, PT, R0, RZ, PT ;  /* 0x000000ff0000720c */ /* 0x000fe40003f45270 */
[----:B------:R-:W-:Y:S02]  /*0200*/  ISETP.GE.U32.AND P0, PT, R4, R9, PT ;  /* 0x000000090400720c */ /* 0x000fe40003f06070 */
[----:B------:R-:W-:-:S04]  /*0210*/  LOP3.LUT R4, R5, R0, RZ, 0x3c, !PT ;  /* 0x0000000005047212 */ /* 0x000fc800078e3cff */
[----:B------:R-:W-:-:S07]  /*0220*/  ISETP.GE.AND P1, PT, R4, RZ, PT ;  /* 0x000000ff0400720c */ /* 0x000fce0003f26270 */
[----:B------:R-:W-:-:S06]  /*0230*/  @P0 VIADD R2, R2, 0x1 ;  /* 0x0000000102020836 */ /* 0x000fcc0000000000 */
[----:B------:R-:W-:Y:S01]  /*0240*/  @!P1 IMAD.MOV R2, RZ, RZ, -R2 ;  /* 0x000000ffff029224 */ /* 0x000fe200078e0a02 */
[----:B------:R-:W-:-:S05]  /*0250*/  @!P2 LOP3.LUT R2, RZ, R0, RZ, 0x33, !PT ;  /* 0x00000000ff02a212 */ /* 0x000fca00078e33ff */
[----:B-1----:R-:W-:-:S06]  /*0260*/  IMAD.WIDE R6, R2, 0x4, R6 ;  /* 0x0000000402067825 */ /* 0x002fcc00078e0206 */
[----:B0-----:R0:W4:Y:S01]  /*0270*/  LDG.E R7, desc[UR4][R6.64] ;  /* 0x0000000406077981 */ /* 0x001122000c1e1900 */
[----:B------:R-:W-:Y:S02]  /*0280*/  IABS R11, R3 ;  /* 0x00000003000b7213 */ /* 0x000fe40000000000 */
[----:B------:R-:W-:Y:S02]  /*0290*/  ISETP.GE.AND P2, PT, R2, RZ, PT ;  /* 0x000000ff0200720c */ /* 0x000fe40003f46270 */
[----:B------:R-:W1:Y:S01]  /*02a0*/  I2F.RP R4, R11 ;  /* 0x0000000b00047306 */ /* 0x000e620000209400 */
[----:B0-----:R-:W-:-:S07]  /*02b0*/  IABS R6, R2 ;  /* 0x0000000200067213 */ /* 0x001fce0000000000 */
[----:B-1----:R-:W0:Y:S02]  /*02c0*/  MUFU.RCP R4, R4 ;  /* 0x0000000400047308 */ /* 0x002e240000001000 */
[----:B0-----:R-:W-:-:S06]  /*02d0*/  IADD3 R8, PT, PT, R4, 0xffffffe, RZ ;  /* 0x0ffffffe04087810 */ /* 0x001fcc0007ffe0ff */
[----:B------:R0:W1:Y:S02]  /*02e0*/  F2I.FTZ.U32.TRUNC.NTZ R9, R8 ;  /* 0x0000000800097305 */ /* 0x000064000021f000 */
[----:B0-----:R-:W-:Y:S02]  /*02f0*/  IMAD.MOV.U32 R8, RZ, RZ, RZ ;  /* 0x000000ffff087224 */ /* 0x001fe400078e00ff */
[----:B-1----:R-:W-:-:S04]  /*0300*/  IMAD.MOV R10, RZ, RZ, -R9 ;  /* 0x000000ffff0a7224 */ /* 0x002fc800078e0a09 */
[----:B------:R-:W-:-:S04]  /*0310*/  IMAD R13, R10, R11, RZ ;  /* 0x0000000b0a0d7224 */ /* 0x000fc800078e02ff */
[----:B------:R-:W-:-:S06]  /*0320*/  IMAD.HI.U32 R9, R9, R13, R8 ;  /* 0x0000000d09097227 */ /* 0x000fcc00078e0008 */
[----:B------:R-:W-:-:S04]  /*0330*/  IMAD.HI.U32 R9, R9, R6, RZ ;  /* 0x0000000609097227 */ /* 0x000fc800078e00ff */
[----:B------:R-:W-:-:S04]  /*0340*/  IMAD.MOV R9, RZ, RZ, -R9 ;  /* 0x000000ffff097224 */ /* 0x000fc800078e0a09 */
[----:B------:R-:W-:-:S05]  /*0350*/  IMAD R4, R11, R9, R6 ;  /* 0x000000090b047224 */ /* 0x000fca00078e0206 */
[----:B------:R-:W-:-:S13]  /*0360*/  ISETP.GT.U32.AND P0, PT, R11, R4, PT ;  /* 0x000000040b00720c */ /* 0x000fda0003f04070 */
[----:B------:R-:W-:Y:S02]  /*0370*/  @!P0 IADD3 R4, PT, PT, R4, -R11, RZ ;  /* 0x8000000b04048210 */ /* 0x000fe40007ffe0ff */
[----:B------:R-:W-:Y:S02]  /*0380*/  ISETP.NE.AND P0, PT, R3, RZ, PT ;  /* 0x000000ff0300720c */ /* 0x000fe40003f05270 */
[----:B------:R-:W-:-:S13]  /*0390*/  ISETP.GT.U32.AND P1, PT, R11, R4, PT ;  /* 0x000000040b00720c */ /* 0x000fda0003f24070 */
[----:B------:R-:W-:-:S04]  /*03a0*/  @!P1 IMAD.IADD R4, R4, 0x1, -R11 ;  /* 0x0000000104049824 */ /* 0x000fc800078e0a0b */
[----:B------:R-:W-:Y:S01]  /*03b0*/  IMAD.MOV.U32 R9, RZ, RZ, R4 ;  /* 0x000000ffff097224 */ /* 0x000fe200078e0004 */
[----:B------:R-:W-:-:S03]  /*03c0*/  IADD3 R4, PT, PT, -R2, RZ, RZ ;  /* 0x000000ff02047210 */ /* 0x000fc60007ffe1ff */
[----:B------:R-:W-:Y:S01]  /*03d0*/  @!P2 IMAD.MOV R9, RZ, RZ, -R9 ;  /* 0x000000ffff09a224 */ /* 0x000fe200078e0a09 */
[----:B------:R-:W-:Y:S01]  /*03e0*/  @!P0 LOP3.LUT R9, RZ, R3, RZ, 0x33, !PT ;  /* 0x00000003ff098212 */ /* 0x000fe200078e33ff */
[----:B------:R-:W-:-:S04]  /*03f0*/  IMAD R5, R0, R4, R5 ;  /* 0x0000000400057224 */ /* 0x000fc800078e0205 */
[----:B------:R-:W-:Y:S01]  /*0400*/  IMAD R6, R9, R0, RZ ;  /* 0x0000000009067224 */ /* 0x000fe200078e02ff */
[----:B------:R-:W-:-:S04]  /*0410*/  SHF.R.S32.HI R3, RZ, 0x1f, R5 ;  /* 0x0000001fff037819 */ /* 0x000fc80000011405 */
[----:B------:R-:W-:Y:S01]  /*0420*/  IADD3 R10, P1, PT, R5, R6, RZ ;  /* 0x00000006050a7210 */ /* 0x000fe20007f3e0ff */
[----:B----4-:R-:W-:-:S05]  /*0430*/  IMAD R8, R7, R0, RZ ;  /* 0x0000000007087224 */ /* 0x010fca00078e02ff */
[----:B------:R-:W-:-:S04]  /*0440*/  IADD3 R7, P2, PT, R5, R8, RZ ;  /* 0x0000000805077210 */ /* 0x000fc80007f5e0ff */
[-C--:B------:R-:W-:Y:S02]  /*0450*/  LEA.HI.X.SX32 R8, R8, R3.reuse, 0x1, P2 ;  /* 0x0000000308087211 */ /* 0x080fe400010f0eff */
[C---:B--2---:R-:W-:Y:S02]  /*0460*/  LEA R4, P0, R7.reuse, UR8, 0x2 ;  /* 0x0000000807047c11 */ /* 0x044fe4000f8010ff */
[----:B------:R-:W-:Y:S02]  /*0470*/  LEA.HI.X.SX32 R3, R6, R3, 0x1, P1 ;  /* 0x0000000306037211 */ /* 0x000fe400008f0eff */
[C---:B------:R-:W-:Y:S02]  /*0480*/  LEA R6, P1, R10.reuse, UR10, 0x2 ;  /* 0x0000000a0a067c11 */ /* 0x040fe4000f8210ff */
[----:B------:R-:W-:Y:S02]  /*0490*/  LEA.HI.X R5, R7, UR9, R8, 0x2, P0 ;  /* 0x0000000907057c11 */ /* 0x000fe400080f1408 */
[----:B------:R-:W-:-:S03]  /*04a0*/  LEA.HI.X R7, R10, UR11, R3, 0x2, P1 ;  /* 0x0000000b0a077c11 */ /* 0x000fc600088f1403 */
[----:B------:R-:W2:Y:S04]  /*04b0*/  LDG.E R4, desc[UR4][R4.64] ;  /* 0x0000000404047981 */ /* 0x000ea8000c1e1900 */
[----:B------:R-:W2:Y:S01]  /*04c0*/  LDG.E R7, desc[UR4][R6.64] ;  /* 0x0000000406077981 */ /* 0x000ea2000c1e1900 */
[----:B------:R-:W-:-:S04]  /*04d0*/  IMAD.IADD R9, R2, 0x1, -R9 ;  /* 0x0000000102097824 */ /* 0x000fc800078e0a09 */
[----:B------:R-:W-:-:S05]  /*04e0*/  IMAD R9, R9, R0, RZ ;  /* 0x0000000009097224 */ /* 0x000fca00078e02ff */
[----:B------:R-:W-:-:S04]  /*04f0*/  IADD3 R0, P0, PT, R9, R10, RZ ;  /* 0x0000000a09007210 */ /* 0x000fc80007f1e0ff */
[----:B------:R-:W-:Y:S02]  /*0500*/  LEA.HI.X.SX32 R9, R9, R3, 0x1, P0 ;  /* 0x0000000309097211 */ /* 0x000fe400000f0eff */
[----:B---3--:R-:W-:-:S04]  /*0510*/  LEA R2, P0, R0, UR6, 0x2 ;  /* 0x0000000600027c11 */ /* 0x008fc8000f8010ff */
[----:B------:R-:W-:Y:S01]  /*0520*/  LEA.HI.X R3, R0, UR7, R9, 0x2, P0 ;  /* 0x0000000700037c11 */ /* 0x000fe200080f1409 */
[----:B--2---:R-:W-:-:S05]  /*0530*/  FADD R9, R4, R7 ;  /* 0x0000000704097221 */ /* 0x004fca0000000000 */
[----:B------:R-:W-:Y:S01]  /*0540*/  STG.E desc[UR4][R2.64], R9 ;  /* 0x0000000902007986 */ /* 0x000fe2000c101904 */
[----:B------:R-:W-:Y:S05]  /*0550*/  EXIT ;  /* 0x000000000000794d */ /* 0x000fea0003800000 */
.L_x_0:
[----:B------:R-:W-:-:S00]  /*0560*/  BRA `(.L_x_0) ;  /* 0xfffffffc00fc7947 */ /* 0x000fc0000383ffff */
[----:B------:R-:W-:-:S00]  /*0570*/  NOP ;  /* 0x0000000000007918 */ /* 0x000fc00000000000 */
        /* <DEDUP_REMOVED lines=8> */
.L_x_6:


//--------------------- .text._Z23encoder_forward_kernel1PfPiS_S_iii --------------------------
	.section	.text._Z23encoder_forward_kernel1PfPiS_S_iii,"ax",@progbits
	.align	128
        .global         _Z23encoder_forward_kernel1PfPiS_S_iii
        .type           _Z23encoder_forward_kernel1PfPiS_S_iii,@function
        .size           _Z23encoder_forward_kernel1PfPiS_S_iii,(.L_x_7 - _Z23encoder_forward_kernel1PfPiS_S_iii)
        .other          _Z23encoder_forward_kernel1PfPiS_S_iii,@"STO_CUDA_ENTRY STV_DEFAULT"
_Z23encoder_forward_kernel1PfPiS_S_iii:
.text._Z23encoder_forward_kernel1PfPiS_S_iii:
[----:B------:R-:W-:Y:S01]  /*0000*/  LDC R1, c[0x0][0x37c] ;  /* 0x0000df00ff017b82 */ /* 0x000fe20000000800 */
[----:B------:R-:W0:Y:S07]  /*0010*/  S2R R0, SR_TID.X ;  /* 0x0000000000007919 */ /* 0x000e2e0000002100 */
[----:B------:R-:W0:Y:S08]  /*0020*/  S2UR UR4, SR_CTAID.X ;  /* 0x00000000000479c3 */ /* 0x000e300000002500 */
[----:B------:R-:W0:Y:S08]  /*0030*/  LDC R11, c[0x0][0x360] ;  /* 0x0000d800ff0b7b82 */ /* 0x000e300000000800 */
[----:B------:R-:W1:Y:S01]  /*0040*/  LDC.64 R2, c[0x0][0x3a0] ;  /* 0x0000e800ff027b82 */ /* 0x000e620000000a00 */
[----:B0-----:R-:W-:-:S02]  /*0050*/  IMAD R11, R11, UR4, R0 ;  /* 0x000000040b0b7c24 */ /* 0x001fc4000f8e0200 */
[----:B-1----:R-:W-:-:S05]  /*0060*/  IMAD R2, R3, R2, RZ ;  /* 0x0000000203027224 */ /* 0x002fca00078e02ff */
[----:B------:R-:W-:-:S13]  /*0070*/  ISETP.GE.AND P0, PT, R11, R2, PT ;  /* 0x000000020b00720c */ /* 0x000fda0003f06270 */
[----:B------:R-:W-:Y:S05]  /*0080*/  @P0 EXIT ;  /* 0x000000000000094d */ /* 0x000fea0003800000 */
[----:B------:R-:W0:Y:S08]  /*0090*/  LDC R5, c[0x0][0x3a8] ;  /* 0x0000ea00ff057b82 */ /* 0x000e300000000800 */
[----:B------:R-:W1:Y:S01]  /*00a0*/  LDC.64 R6, c[0x0][0x388] ;  /* 0x0000e200ff067b82 */ /* 0x000e620000000a00 */
[----:B0-----:R-:W-:-:S13]  /*00b0*/  ISETP.GE.AND P0, PT, R5, 0x1, PT ;  /* 0x000000010500780c */ /* 0x001fda0003f06270 */
[----:B-1----:R-:W-:Y:S05]  /*00c0*/  @!P0 EXIT ;  /* 0x000000000000894d */ /* 0x002fea0003800000 */
[----:B------:R-:W0:Y:S01]  /*00d0*/  LDCU.64 UR4, c[0x0][0x358] ;  /* 0x00006b00ff0477ac */ /* 0x000e220008000a00 */
[----:B------:R-:W-:-:S06]  /*00e0*/  IMAD.WIDE R6, R11, 0x4, R6 ;  /* 0x000000040b067825 */ /* 0x000fcc00078e0206 */
[----:B0-----:R-:W2:Y:S01]  /*00f0*/  LDG.E R6, desc[UR4][R6.64] ;  /* 0x0000000406067981 */ /* 0x001ea2000c1e1900 */
[----:B------:R-:W-:Y:S02]  /*0100*/  IABS R13, R3 ;  /* 0x00000003000d7213 */ /* 0x000fe40000000000 */
[----:B------:R-:W-:Y:S02]  /*0110*/  ISETP.GE.AND P2, PT, R11, RZ, PT ;  /* 0x000000ff0b00720c */ /* 0x000fe40003f46270 */
[----:B------:R-:W0:Y:S01]  /*0120*/  I2F.RP R0, R13 ;  /* 0x0000000d00007306 */ /* 0x000e220000209400 */
[----:B------:R-:W-:-:S07]  /*0130*/  LOP3.LUT R18, R5, 0x7, RZ, 0xc0, !PT ;  /* 0x0000000705127812 */ /* 0x000fce00078ec0ff */
[----:B0-----:R-:W0:Y:S02]  /*0140*/  MUFU.RCP R0, R0 ;  /* 0x0000000000007308 */ /* 0x001e240000001000 */
[----:B0-----:R-:W-:-:S06]  /*0150*/  VIADD R8, R0, 0xffffffe ;  /* 0x0ffffffe00087836 */ /* 0x001fcc0000000000 */
[----:B------:R0:W1:Y:S02]  /*0160*/  F2I.FTZ.U32.TRUNC.NTZ R9, R8 ;  /* 0x0000000800097305 */ /* 0x000064000021f000 */
[----:B0-----:R-:W-:Y:S02]  /*0170*/  IMAD.MOV.U32 R8, RZ, RZ, RZ ;  /* 0x000000ffff087224 */ /* 0x001fe400078e00ff */
[----:B-1----:R-:W-:-:S04]  /*0180*/  IMAD.MOV R2, RZ, RZ, -R9 ;  /* 0x000000ffff027224 */ /* 0x002fc800078e0a09 */
[----:B------:R-:W-:Y:S01]  /*0190*/  IMAD R15, R2, R13, RZ ;  /* 0x0000000d020f7224 */ /* 0x000fe200078e02ff */
[----:B------:R-:W-:-:S03]  /*01a0*/  IABS R2, R11 ;  /* 0x0000000b00027213 */ /* 0x000fc60000000000 */
[----:B------:R-:W-:-:S06]  /*01b0*/  IMAD.HI.U32 R9, R9, R15, R8 ;  /* 0x0000000f09097227 */ /* 0x000fcc00078e0008 */
[----:B------:R-:W-:-:S04]  /*01c0*/  IMAD.HI.U32 R9, R9, R2, RZ ;  /* 0x0000000209097227 */ /* 0x000fc800078e00ff */
[----:B------:R-:W-:-:S04]  /*01d0*/  IMAD.MOV R9, RZ, RZ, -R9 ;  /* 0x000000ffff097224 */ /* 0x000fc800078e0a09 */
[----:B------:R-:W-:-:S05]  /*01e0*/  IMAD R0, R13, R9, R2 ;  /* 0x000000090d007224 */ /* 0x000fca00078e0202 */
[----:B------:R-:W-:-:S13]  /*01f0*/  ISETP.GT.U32.AND P0, PT, R13, R0, PT ;  /* 0x000000000d00720c */ /* 0x000fda0003f04070 */
[----:B------:R-:W-:Y:S01]  /*0200*/  @!P0 IMAD.IADD R0, R0, 0x1, -R13 ;  /* 0x0000000100008824 */ /* 0x000fe200078e0a0d */
[----:B------:R-:W-:-:S04]  /*0210*/  ISETP.NE.AND P0, PT, R3, RZ, PT ;  /* 0x000000ff0300720c */ /* 0x000fc80003f05270 */
[----:B------:R-:W-:-:S13]  /*0220*/  ISETP.GT.U32.AND P1, PT, R13, R0, PT ;  /* 0x000000000d00720c */ /* 0x000fda0003f24070 */
[----:B------:R-:W-:Y:S01]  /*0230*/  @!P1 IMAD.IADD R0, R0, 0x1, -R13 ;  /* 0x0000000100009824 */ /* 0x000fe200078e0a0d */
[----:B------:R-:W-:-:S03]  /*0240*/  ISETP.GE.U32.AND P1, PT, R5, 0x8, PT ;  /* 0x000000080500780c */ /* 0x000fc60003f26070 */
[----:B------:R-:W-:Y:S01]  /*0250*/  @!P2 IMAD.MOV R0, RZ, RZ, -R0 ;  /* 0x000000ffff00a224 */ /* 0x000fe200078e0a00 */
[----:B------:R-:W-:Y:S02]  /*0260*/  @!P0 LOP3.LUT R0, RZ, R3, RZ, 0x33, !PT ;  /* 0x00000003ff008212 */ /* 0x000fe400078e33ff */
[----:B------:R-:W-:-:S03]  /*0270*/  ISETP.NE.AND P0, PT, R18, RZ, PT ;  /* 0x000000ff1200720c */ /* 0x000fc60003f05270 */
[----:B------:R-:W-:-:S04]  /*0280*/  IMAD.IADD R2, R11, 0x1, -R0 ;  /* 0x000000010b027824 */ /* 0x000fc800078e0a00 */
[-C--:B------:R-:W-:Y:S02]  /*0290*/  IMAD R2, R2, R5.reuse, RZ ;  /* 0x0000000502027224 */ /* 0x080fe400078e02ff */
[-C--:B--2---:R-:W-:Y:S02]  /*02a0*/  IMAD R7, R6, R5.reuse, RZ ;  /* 0x0000000506077224 */ /* 0x084fe400078e02ff */
[----:B------:R-:W-:Y:S01]  /*02b0*/  IMAD R6, R0, R5, RZ ;  /* 0x0000000500067224 */ /* 0x000fe200078e02ff */
[----:B------:R-:W-:Y:S02]  /*02c0*/  SHF.R.S32.HI R0, RZ, 0x1f, R2 ;  /* 0x0000001fff007819 */ /* 0x000fe40000011402 */
[----:B------:R-:W-:Y:S02]  /*02d0*/  SHF.R.S32.HI R4, RZ, 0x1f, R7 ;  /* 0x0000001fff047819 */ /* 0x000fe40000011407 */
[----:B------:R-:W-:Y:S01]  /*02e0*/  SHF.R.S32.HI R3, RZ, 0x1f, R6 ;  /* 0x0000001fff037819 */ /* 0x000fe20000011406 */
[----:B------:R-:W-:Y:S06]  /*02f0*/  @!P1 BRA `(.L_x_1) ;  /* 0x0000000400009947 */ /* 0x000fec0003800000 */
[----:B------:R-:W0:Y:S01]  /*0300*/  LDCU.64 UR6, c[0x0][0x380] ;  /* 0x00007000ff0677ac */ /* 0x000e220008000a00 */
[----:B------:R-:W-:Y:S01]  /*0310*/  IADD3 R19, P1, PT, R2, R6, RZ ;  /* 0x0000000602137210 */ /* 0x000fe20007f3e0ff */
[----:B------:R-:W1:Y:S04]  /*0320*/  LDCU.128 UR8, c[0x0][0x390] ;  /* 0x00007200ff0877ac */ /* 0x000e680008000c00 */
[----:B------:R-:W-:Y:S01]  /*0330*/  IMAD.X R8, R0, 0x1, R3, P1 ;  /* 0x0000000100087824 */ /* 0x000fe200008e0603 */
[----:B0-----:R-:W-:Y:S02]  /*0340*/  LEA R16, P3, R19, UR6, 0x2 ;  /* 0x0000000613107c11 */ /* 0x001fe4000f8610ff */
[----:B-1----:R-:W-:Y:S02]  /*0350*/  LEA R22, P1, R7, UR8, 0x2 ;  /* 0x0000000807167c11 */ /* 0x002fe4000f8210ff */
[----:B------:R-:W-:-:S02]  /*0360*/  LEA R17, P2, R6, UR10, 0x2 ;  /* 0x0000000a06117c11 */ /* 0x000fc4000f8410ff */
[----:B------:R-:W-:Y:S02]  /*0370*/  LEA.HI.X R19, R19, UR7, R8, 0x2, P3 ;  /* 0x0000000713137c11 */ /* 0x000fe400098f1408 */
[----:B------:R-:W-:Y:S02]  /*0380*/  LOP3.LUT R8, R5, 0x7ffffff8, RZ, 0xc0, !PT ;  /* 0x7ffffff805087812 */ /* 0x000fe400078ec0ff */
[----:B------:R-:W-:Y:S02]  /*0390*/  IADD3 R16, P5, PT, R16, 0x10, RZ ;  /* 0x0000001010107810 */ /* 0x000fe40007fbe0ff */
[----:B------:R-:W-:Y:S01]  /*03a0*/  IADD3 R22, P3, PT, R22, 0x10, RZ ;  /* 0x0000001016167810 */ /* 0x000fe20007f7e0ff */
[----:B------:R-:W-:Y:S01]  /*03b0*/  IMAD.MOV R9, RZ, RZ, -R8 ;  /* 0x000000ffff097224 */ /* 0x000fe200078e0a08 */
[----:B------:R-:W-:Y:S01]  /*03c0*/  IADD3 R17, P4, PT, R17, 0x10, RZ ;  /* 0x0000001011117810 */ /* 0x000fe20007f9e0ff */
[----:B------:R-:W-:Y:S01]  /*03d0*/  IMAD.X R19, RZ, RZ, R19, P5 ;  /* 0x000000ffff137224 */ /* 0x000fe200028e0613 */
[----:B------:R-:W-:-:S02]  /*03e0*/  LEA.HI.X R11, R7, UR9, R4, 0x2, P1 ;  /* 0x00000009070b7c11 */ /* 0x000fc400088f1404 */
[----:B------:R-:W-:-:S03]  /*03f0*/  LEA.HI.X R20, R6, UR11, R3, 0x2, P2 ;  /* 0x0000000b06147c11 */ /* 0x000fc600090f1403 */
[----:B------:R-:W-:Y:S02]  /*0400*/  IMAD.X R11, RZ, RZ, R11, P3 ;  /* 0x000000ffff0b7224 */ /* 0x000fe400018e060b */
[----:B------:R-:W-:-:S07]  /*0410*/  IMAD.X R20, RZ, RZ, R20, P4 ;  /* 0x000000ffff147224 */ /* 0x000fce00020e0614 */
.L_x_2:
[----:B------:R-:W-:Y:S02]  /*0420*/  IMAD.MOV.U32 R10, RZ, RZ, R22 ;  /* 0x000000ffff0a7224 */ /* 0x000fe400078e0016 */
[----:B------:R-:W-:Y:S02]  /*0430*/  IMAD.MOV.U32 R12, RZ, RZ, R17 ;  /* 0x000000ffff0c7224 */ /* 0x000fe400078e0011 */
[----:B------:R-:W-:Y:S01]  /*0440*/  IMAD.MOV.U32 R13, RZ, RZ, R20 ;  /* 0x000000ffff0d7224 */ /* 0x000fe200078e0014 */
[----:B--2---:R-:W2:Y:S04]  /*0450*/  LDG.E R14, desc[UR4][R10.64+-0x10] ;  /* 0xfffff0040a0e7981 */ /* 0x004ea8000c1e1900 */
[----:B------:R-:W2:Y:S02]  /*0460*/  LDG.E R15, desc[UR4][R12.64+-0x10] ;  /* 0xfffff0040c0f7981 */ /* 0x000ea4000c1e1900 */
[----:B--2---:R-:W-:Y:S01]  /*0470*/  FADD R17, R14, R15 ;  /* 0x0000000f0e117221 */ /* 0x004fe20000000000 */
[----:B------:R-:W-:-:S02]  /*0480*/  IMAD.MOV.U32 R14, RZ, RZ, R16 ;  /* 0x000000ffff0e7224 */ /* 0x000fc400078e0010 */
[----:B------:R-:W-:-:S05]  /*0490*/  IMAD.MOV.U32 R15, RZ, RZ, R19 ;  /* 0x000000ffff0f7224 */ /* 0x000fca00078e0013 */
[----:B------:R0:W-:Y:S04]  /*04a0*/  STG.E desc[UR4][R14.64+-0x10], R17 ;  /* 0xfffff0110e007986 */ /* 0x0001e8000c101904 */
[----:B------:R-:W2:Y:S04]  /*04b0*/  LDG.E R16, desc[UR4][R10.64+-0xc] ;  /* 0xfffff4040a107981 */ /* 0x000ea8000c1e1900 */
[----:B------:R-:W2:Y:S02]  /*04c0*/  LDG.E R19, desc[UR4][R12.64+-0xc] ;  /* 0xfffff4040c137981 */ /* 0x000ea4000c1e1900 */
[----:B--2---:R-:W-:-:S05]  /*04d0*/  FADD R19, R16, R19 ;  /* 0x0000001310137221 */ /* 0x004fca0000000000 */
[----:B------:R1:W-:Y:S04]  /*04e0*/  STG.E desc[UR4][R14.64+-0xc], R19 ;  /* 0xfffff4130e007986 */ /* 0x0003e8000c101904 */
[----:B------:R-:W2:Y:S04]  /*04f0*/  LDG.E R16, desc[UR4][R10.64+-0x8] ;  /* 0xfffff8040a107981 */ /* 0x000ea8000c1e1900 */
[----:B------:R-:W2:Y:S02]  /*0500*/  LDG.E R21, desc[UR4][R12.64+-0x8] ;  /* 0xfffff8040c157981 */ /* 0x000ea4000c1e1900 */
[----:B--2---:R-:W-:-:S05]  /*0510*/  FADD R21, R16, R21 ;  /* 0x0000001510157221 */ /* 0x004fca0000000000 */
[----:B------:R2:W-:Y:S04]  /*0520*/  STG.E desc[UR4][R14.64+-0x8], R21 ;  /* 0xfffff8150e007986 */ /* 0x0005e8000c101904 */
[----:B------:R-:W3:Y:S04]  /*0530*/  LDG.E R16, desc[UR4][R10.64+-0x4] ;  /* 0xfffffc040a107981 */ /* 0x000ee8000c1e1900 */
[----:B------:R-:W3:Y:S02]  /*0540*/  LDG.E R23, desc[UR4][R12.64+-0x4] ;  /* 0xfffffc040c177981 */ /* 0x000ee4000c1e1900 */
[----:B---3--:R-:W-:-:S05]  /*0550*/  FADD R23, R16, R23 ;  /* 0x0000001710177221 */ /* 0x008fca0000000000 */
[----:B------:R3:W-:Y:S04]  /*0560*/  STG.E desc[UR4][R14.64+-0x4], R23 ;  /* 0xfffffc170e007986 */ /* 0x0007e8000c101904 */
[----:B------:R-:W4:Y:S04]  /*0570*/  LDG.E R16, desc[UR4][R10.64] ;  /* 0x000000040a107981 */ /* 0x000f28000c1e1900 */
[----:B0-----:R-:W4:Y:S02]  /*0580*/  LDG.E R17, desc[UR4][R12.64] ;  /* 0x000000040c117981 */ /* 0x001f24000c1e1900 */
[----:B----4-:R-:W-:-:S05]  /*0590*/  FADD R17, R16, R17 ;  /* 0x0000001110117221 */ /* 0x010fca0000000000 */
[----:B------:R0:W-:Y:S04]  /*05a0*/  STG.E desc[UR4][R14.64], R17 ;  /* 0x000000110e007986 */ /* 0x0001e8000c101904 */
[----:B------:R-:W4:Y:S04]  /*05b0*/  LDG.E R16, desc[UR4][R10.64+0x4] ;  /* 0x000004040a107981 */ /* 0x000f28000c1e1900 */
[----:B-1----:R-:W4:Y:S02]  /*05c0*/  LDG.E R19, desc[UR4][R12.64+0x4] ;  /* 0x000004040c137981 */ /* 0x002f24000c1e1900 */
[----:B----4-:R-:W-:-:S05]  /*05d0*/  FADD R19, R16, R19 ;  /* 0x0000001310137221 */ /* 0x010fca0000000000 */
[----:B------:R1:W-:Y:S04]  /*05e0*/  STG.E desc[UR4][R14.64+0x4], R19 ;  /* 0x000004130e007986 */ /* 0x0003e8000c101904 */
[----:B------:R-:W4:Y:S04]  /*05f0*/  LDG.E R16, desc[UR4][R10.64+0x8] ;  /* 0x000008040a107981 */ /* 0x000f28000c1e1900 */
[----:B--2---:R-:W4:Y:S01]  /*0600*/  LDG.E R21, desc[UR4][R12.64+0x8] ;  /* 0x000008040c157981 */ /* 0x004f22000c1e1900 */
[----:B------:R-:W-:Y:S02]  /*0610*/  VIADD R9, R9, 0x8 ;  /* 0x0000000809097836 */ /* 0x000fe40000000000 */
[----:B----4-:R-:W-:-:S05]  /*0620*/  FADD R21, R16, R21 ;  /* 0x0000001510157221 */ /* 0x010fca0000000000 */
[----:B------:R2:W-:Y:S04]  /*0630*/  STG.E desc[UR4][R14.64+0x8], R21 ;  /* 0x000008150e007986 */ /* 0x0005e8000c101904 */
[----:B------:R4:W5:Y:S04]  /*0640*/  LDG.E R16, desc[UR4][R10.64+0xc] ;  /* 0x00000c040a107981 */ /* 0x000968000c1e1900 */
[----:B---3--:R-:W5:Y:S01]  /*0650*/  LDG.E R23, desc[UR4][R12.64+0xc] ;  /* 0x00000c040c177981 */ /* 0x008f62000c1e1900 */
[----:B------:R-:W-:Y:S02]  /*0660*/  ISETP.NE.AND P1, PT, R9, RZ, PT ;  /* 0x000000ff0900720c */ /* 0x000fe40003f25270 */
[----:B------:R-:W-:-:S02]  /*0670*/  IADD3 R22, P2, PT, R10, 0x20, RZ ;  /* 0x000000200a167810 */ /* 0x000fc40007f5e0ff */
[----:B0-----:R-:W-:-:S03]  /*0680*/  IADD3 R17, P3, PT, R12, 0x20, RZ ;  /* 0x000000200c117810 */ /* 0x001fc60007f7e0ff */
[----:B----4-:R-:W-:Y:S02]  /*0690*/  IMAD.X R11, RZ, RZ, R11, P2 ;  /* 0x000000ffff0b7224 */ /* 0x010fe400010e060b */
[----:B------:R-:W-:Y:S02]  /*06a0*/  IMAD.X R20, RZ, RZ, R13, P3 ;  /* 0x000000ffff147224 */ /* 0x000fe400018e060d */
[----:B-----5:R-:W-:Y:S01]  /*06b0*/  FADD R23, R16, R23 ;  /* 0x0000001710177221 */ /* 0x020fe20000000000 */
[----:B------:R-:W-:-:S04]  /*06c0*/  IADD3 R16, P4, PT, R14, 0x20, RZ ;  /* 0x000000200e107810 */ /* 0x000fc80007f9e0ff */
[----:B------:R2:W-:Y:S01]  /*06d0*/  STG.E desc[UR4][R14.64+0xc], R23 ;  /* 0x00000c170e007986 */ /* 0x0005e2000c101904 */
[----:B-1----:R-:W-:Y:S01]  /*06e0*/  IMAD.X R19, RZ, RZ, R15, P4 ;  /* 0x000000ffff137224 */ /* 0x002fe200020e060f */
[----:B------:R-:W-:Y:S07]  /*06f0*/  @P1 BRA `(.L_x_2) ;  /* 0xfffffffc00481947 */ /* 0x000fee000383ffff */
.L_x_1:
[----:B------:R-:W-:Y:S05]  /*0700*/  @!P0 EXIT ;  /* 0x000000000000894d */ /* 0x000fea0003800000 */
[----:B------:R-:W-:Y:S02]  /*0710*/  ISETP.GE.U32.AND P1, PT, R18, 0x4, PT ;  /* 0x000000041200780c */ /* 0x000fe40003f26070 */
[----:B------:R-:W-:-:S04]  /*0720*/  LOP3.LUT R20, R5, 0x3, RZ, 0xc0, !PT ;  /* 0x0000000305147812 */ /* 0x000fc800078ec0ff */
[----:B------:R-:W-:-:S07]  /*0730*/  ISETP.NE.AND P0, PT, R20, RZ, PT ;  /* 0x000000ff1400720c */ /* 0x000fce0003f05270 */
[----:B------:R-:W-:Y:S06]  /*0740*/  @!P1 BRA `(.L_x_3) ;  /* 0x00000000007c9947 */ /* 0x000fec0003800000 */
[----:B------:R-:W2:Y:S01]  /*0750*/  LDCU.128 UR8, c[0x0][0x390] ;  /* 0x00007200ff0877ac */ /* 0x000ea20008000c00 */
[-C--:B------:R-:W-:Y:S02]  /*0760*/  IADD3 R9, P1, PT, R7, R8.reuse, RZ ;  /* 0x0000000807097210 */ /* 0x080fe40007f3e0ff */
[----:B------:R-:W-:Y:S01]  /*0770*/  IADD3 R11, P3, PT, R6, R8, RZ ;  /* 0x00000008060b7210 */ /* 0x000fe20007f7e0ff */
[----:B------:R-:W0:Y:S02]  /*0780*/  LDCU.64 UR6, c[0x0][0x380] ;  /* 0x00007000ff0677ac */ /* 0x000e240008000a00 */
[----:B------:R-:W-:Y:S02]  /*0790*/  IMAD.X R10, RZ, RZ, R4, P1 ;  /* 0x000000ffff0a7224 */ /* 0x000fe400008e0604 */
[----:B------:R-:W-:Y:S01]  /*07a0*/  IMAD.X R18, RZ, RZ, R3, P3 ;  /* 0x000000ffff127224 */ /* 0x000fe200018e0603 */
[----:B--2---:R-:W-:Y:S02]  /*07b0*/  LEA R14, P2, R9, UR8, 0x2 ;  /* 0x00000008090e7c11 */ /* 0x004fe4000f8410ff */
[----:B------:R-:W-:-:S02]  /*07c0*/  LEA R12, P4, R11, UR10, 0x2 ;  /* 0x0000000a0b0c7c11 */ /* 0x000fc4000f8810ff */
[----:B------:R-:W-:Y:S02]  /*07d0*/  LEA.HI.X R15, R9, UR9, R10, 0x2, P2 ;  /* 0x00000009090f7c11 */ /* 0x000fe400090f140a */
[----:B------:R-:W-:-:S03]  /*07e0*/  LEA.HI.X R13, R11, UR11, R18, 0x2, P4 ;  /* 0x0000000b0b0d7c11 */ /* 0x000fc6000a0f1412 */
[----:B------:R-:W2:Y:S04]  /*07f0*/  LDG.E R9, desc[UR4][R14.64] ;  /* 0x000000040e097981 */ /* 0x000ea8000c1e1900 */
[----:B------:R-:W2:Y:S01]  /*0800*/  LDG.E R16, desc[UR4][R12.64] ;  /* 0x000000040c107981 */ /* 0x000ea2000c1e1900 */
[----:B------:R-:W-:-:S05]  /*0810*/  IADD3 R11, P1, PT, R2, R11, RZ ;  /* 0x0000000b020b7210 */ /* 0x000fca0007f3e0ff */
[----:B------:R-:W-:Y:S01]  /*0820*/  IMAD.X R18, R0, 0x1, R18, P1 ;  /* 0x0000000100127824 */ /* 0x000fe200008e0612 */
[----:B0-----:R-:W-:-:S04]  /*0830*/  LEA R10, P1, R11, UR6, 0x2 ;  /* 0x000000060b0a7c11 */ /* 0x001fc8000f8210ff */
[----:B------:R-:W-:Y:S01]  /*0840*/  LEA.HI.X R11, R11, UR7, R18, 0x2, P1 ;  /* 0x000000070b0b7c11 */ /* 0x000fe200088f1412 */
[----:B--2---:R-:W-:-:S05]  /*0850*/  FADD R9, R9, R16 ;  /* 0x0000001009097221 */ /* 0x004fca0000000000 */
        /* <DEDUP_REMOVED lines=9> */
[----:B------:R-:W2:Y:S04]  /*08f0*/  LDG.E R16, desc[UR4][R14.64+0xc] ;  /* 0x00000c040e107981 */ /* 0x000ea8000c1e1900 */
[----:B------:R-:W2:Y:S01]  /*0900*/  LDG.E R21, desc[UR4][R12.64+0xc] ;  /* 0x00000c040c157981 */ /* 0x000ea2000c1e1900 */
[----:B------:R-:W-:Y:S02]  /*0910*/  VIADD R8, R8, 0x4 ;  /* 0x0000000408087836 */ /* 0x000fe40000000000 */
[----:B--2---:R-:W-:-:S05]  /*0920*/  FADD R21, R16, R21 ;  /* 0x0000001510157221 */ /* 0x004fca0000000000 */
[----:B------:R0:W-:Y:S02]  /*0930*/  STG.E desc[UR4][R10.64+0xc], R21 ;  /* 0x00000c150a007986 */ /* 0x0001e4000c101904 */
.L_x_3:
[----:B------:R-:W-:Y:S05]  /*0940*/  @!P0 EXIT ;  /* 0x000000000000894d */ /* 0x000fea0003800000 */
[----:B------:R-:W-:Y:S02]  /*0950*/  ISETP.NE.AND P1, PT, R20, 0x1, PT ;  /* 0x000000011400780c */ /* 0x000fe40003f25270 */
[----:B------:R-:W-:-:S04]  /*0960*/  LOP3.LUT R5, R5, 0x1, RZ, 0xc0, !PT ;  /* 0x0000000105057812 */ /* 0x000fc800078ec0ff */
[----:B------:R-:W-:-:S07]  /*0970*/  ISETP.NE.U32.AND P0, PT, R5, 0x1, PT ;  /* 0x000000010500780c */ /* 0x000fce0003f05070 */
[----:B------:R-:W-:Y:S06]  /*0980*/  @!P1 BRA `(.L_x_4) ;  /* 0x00000000005c9947 */ /* 0x000fec0003800000 */
[----:B------:R-:W2:Y:S01]  /*0990*/  LDCU.128 UR8, c[0x0][0x390] ;  /* 0x00007200ff0877ac */ /* 0x000ea20008000c00 */
[-C--:B------:R-:W-:Y:S02]  /*09a0*/  IADD3 R5, P1, PT, R7, R8.reuse, RZ ;  /* 0x0000000807057210 */ /* 0x080fe40007f3e0ff */
[----:B0-----:R-:W-:Y:S01]  /*09b0*/  IADD3 R9, P3, PT, R6, R8, RZ ;  /* 0x0000000806097210 */ /* 0x001fe20007f7e0ff */
        /* <DEDUP_REMOVED lines=16> */
[----:B------:R-:W2:Y:S01]  /*0ac0*/  LDG.E R16, desc[UR4][R12.64+0x4] ;  /* 0x000004040c107981 */ /* 0x000ea2000c1e1900 */
[----:B------:R-:W-:Y:S02]  /*0ad0*/  VIADD R8, R8, 0x2 ;  /* 0x0000000208087836 */ /* 0x000fe40000000000 */
[----:B--2---:R-:W-:-:S05]  /*0ae0*/  FADD R9, R9, R16 ;  /* 0x0000001009097221 */ /* 0x004fca0000000000 */
[----:B------:R1:W-:Y:S02]  /*0af0*/  STG.E desc[UR4][R10.64+0x4], R9 ;  /* 0x000004090a007986 */ /* 0x0003e4000c101904 */
.L_x_4:
[----:B------:R-:W-:Y:S05]  /*0b00*/  @P0 EXIT ;  /* 0x000000000000094d */ /* 0x000fea0003800000 */
[----:B------:R-:W3:Y:S01]  /*0b10*/  LDCU.128 UR8, c[0x0][0x390] ;  /* 0x00007200ff0877ac */ /* 0x000ee20008000c00 */
[-C--:B------:R-:W-:Y:S02]  /*0b20*/  IADD3 R7, P0, PT, R7, R8.reuse, RZ ;  /* 0x0000000807077210 */ /* 0x080fe40007f1e0ff */
[----:B-1----:R-:W-:Y:S01]  /*0b30*/  IADD3 R5, P2, PT, R6, R8, RZ ;  /* 0x0000000806057210 */ /* 0x002fe20007f5e0ff */
[----:B------:R-:W1:Y:S02]  /*0b40*/  LDCU.64 UR6, c[0x0][0x380] ;  /* 0x00007000ff0677ac */ /* 0x000e640008000a00 */
[----:B0-----:R-:W-:Y:S02]  /*0b50*/  IMAD.X R10, RZ, RZ, R4, P0 ;  /* 0x000000ffff0a7224 */ /* 0x001fe400000e0604 */
[----:B------:R-:W-:Y:S01]  /*0b60*/  IMAD.X R4, RZ, RZ, R3, P2 ;  /* 0x000000ffff047224 */ /* 0x000fe200010e0603 */
[----:B---3--:R-:W-:Y:S02]  /*0b70*/  LEA R8, P3, R5, UR10, 0x2 ;  /* 0x0000000a05087c11 */ /* 0x008fe4000f8610ff */
[----:B------:R-:W-:-:S02]  /*0b80*/  LEA R6, P1, R7, UR8, 0x2 ;  /* 0x0000000807067c11 */ /* 0x000fc4000f8210ff */
[----:B------:R-:W-:Y:S02]  /*0b90*/  LEA.HI.X R9, R5, UR11, R4, 0x2, P3 ;  /* 0x0000000b05097c11 */ /* 0x000fe400098f1404 */
[----:B------:R-:W-:-:S04]  /*0ba0*/  LEA.HI.X R7, R7, UR9, R10, 0x2, P1 ;  /* 0x0000000907077c11 */ /* 0x000fc800088f140a */
[----:B------:R-:W3:Y:S04]  /*0bb0*/  LDG.E R9, desc[UR4][R8.64] ;  /* 0x0000000408097981 */ /* 0x000ee8000c1e1900 */
[----:B------:R-:W3:Y:S01]  /*0bc0*/  LDG.E R6, desc[UR4][R6.64] ;  /* 0x0000000406067981 */ /* 0x000ee2000c1e1900 */
[----:B------:R-:W-:-:S05]  /*0bd0*/  IADD3 R3, P0, PT, R2, R5, RZ ;  /* 0x0000000502037210 */ /* 0x000fca0007f1e0ff */
[----:B------:R-:W-:Y:S01]  /*0be0*/  IMAD.X R0, R0, 0x1, R4, P0 ;  /* 0x0000000100007824 */ /* 0x000fe200000e0604 */
[----:B-1----:R-:W-:-:S04]  /*0bf0*/  LEA R2, P0, R3, UR6, 0x2 ;  /* 0x0000000603027c11 */ /* 0x002fc8000f8010ff */
[----:B------:R-:W-:Y:S01]  /*0c00*/  LEA.HI.X R3, R3, UR7, R0, 0x2, P0 ;  /* 0x0000000703037c11 */ /* 0x000fe200080f1400 */
[----:B---3--:R-:W-:-:S05]  /*0c10*/  FADD R5, R6, R9 ;  /* 0x0000000906057221 */ /* 0x008fca0000000000 */
[----:B------:R-:W-:Y:S01]  /*0c20*/  STG.E desc[UR4][R2.64], R5 ;  /* 0x0000000502007986 */ /* 0x000fe2000c101904 */
[----:B------:R-:W-:Y:S05]  /*0c30*/  EXIT ;  /* 0x000000000000794d */ /* 0x000fea0003800000 */
.L_x_5:
        /* <DEDUP_REMOVED lines=12> */
.L_x_7:


//--------------------- .nv.shared.reserved.0     --------------------------
	.section	.nv.shared.reserved.0,"aw",@nobits
	.weak		__nv_reservedSMEM_offset_0_alias
	.size		__nv_reservedSMEM_offset_0_alias, 0, 64
	.other		__nv_reservedSMEM_offset_0_alias,@"STO_CUDA_RESERVED_SHARED STV_DEFAULT"
__nv_reservedSMEM_offset_0_alias:
	.zero		0
	.zero		64


//--------------------- .nv.constant0._Z23encoder_forward_kernel2PfPiS_S_iii --------------------------
	.section	.nv.constant0._Z23encoder_forward_kernel2PfPiS_S_iii,"a",@progbits
	.sectionflags	@""
	.align	4
.nv.constant0._Z23encoder_forward_kernel2PfPiS_S_iii:
	.zero		940


//--------------------- .nv.constant0._Z23encoder_forward_kernel1PfPiS_S_iii --------------------------
	.section	.nv.constant0._Z23encoder_forward_kernel1PfPiS_S_iii,"a",@progbits
	.sectionflags	@""
	.align	4
.nv.constant0._Z23encoder_forward_kernel1PfPiS_S_iii:
	.zero		940


//--------------------- SYMBOLS --------------------------

	.type		.nv.reservedSmem.offset0,@object
	.size		.nv.reservedSmem.offset0,0x4
